//
// Generated by NVIDIA NVVM Compiler
//
// Compiler Build ID: CL-36424714
// Cuda compilation tools, release 13.0, V13.0.88
// Based on NVVM 20.0.0
//

.version 9.0
.target sm_100
.address_size 64

	// .globl	_Z9filter_v0PiS_PKii

.visible .entry _Z9filter_v0PiS_PKii(
	.param .u64 .ptr .align 1 _Z9filter_v0PiS_PKii_param_0,
	.param .u64 .ptr .align 1 _Z9filter_v0PiS_PKii_param_1,
	.param .u64 .ptr .align 1 _Z9filter_v0PiS_PKii_param_2,
	.param .u32 _Z9filter_v0PiS_PKii_param_3
)
{
	.reg .pred 	%p<3>;
	.reg .b32 	%r<8>;
	.reg .b64 	%rd<11>;

	ld.param.u64 	%rd1, [_Z9filter_v0PiS_PKii_param_0];
	ld.param.u64 	%rd2, [_Z9filter_v0PiS_PKii_param_1];
	ld.param.u64 	%rd3, [_Z9filter_v0PiS_PKii_param_2];
	ld.param.u32 	%r3, [_Z9filter_v0PiS_PKii_param_3];
	mov.u32 	%r4, %ntid.x;
	mov.u32 	%r5, %ctaid.x;
	mov.u32 	%r6, %tid.x;
	mad.lo.s32 	%r1, %r4, %r5, %r6;
	setp.ge.s32 	%p1, %r1, %r3;
	@%p1 bra 	$L__BB0_3;
	cvta.to.global.u64 	%rd4, %rd3;
	mul.wide.s32 	%rd5, %r1, 4;
	add.s64 	%rd6, %rd4, %rd5;
	ld.global.u32 	%r2, [%rd6];
	setp.lt.s32 	%p2, %r2, 1;
	@%p2 bra 	$L__BB0_3;
	cvta.to.global.u64 	%rd7, %rd2;
	atom.global.add.u32 	%r7, [%rd7], 1;
	cvta.to.global.u64 	%rd8, %rd1;
	mul.wide.s32 	%rd9, %r7, 4;
	add.s64 	%rd10, %rd8, %rd9;
	st.global.u32 	[%rd10], %r2;
$L__BB0_3:
	ret;

}


// ===== COMPILED SASS (sm_100) =====

	.target	sm_100

	.elftype	@"ET_EXEC"


//--------------------- .note.nv.tkinfo           --------------------------
	.section	.note.nv.tkinfo,"",@"SHT_NOTE"
	.sectionflags	@"SHF_NOTE_NV_TKINFO"
	.tkinfo
        /*0018*/ 	.word	0x00000002
        /*0030*/ 	.string	""
        /*0030*/ 	.string	"ptxas"
        /*0030*/ 	.string	"Cuda compilation tools, release 13.0, V13.0.88"
        /*0030*/ 	.string	"Build cuda_13.0.r13.0/compiler.36424714_0"
        /*0030*/ 	.string	"-arch sm_100 -m 64 "



//--------------------- .note.nv.cuinfo           --------------------------
	.section	.note.nv.cuinfo,"",@"SHT_NOTE"
	.sectionflags	@"SHF_NOTE_NV_CUINFO"
        /*0018*/ 	.short	0x0002
        /*001a*/ 	.short	0x0064
        /*001c*/ 	.short	0x0082
	.zero		2


//--------------------- .nv.info                  --------------------------
	.section	.nv.info,"",@"SHT_CUDA_INFO"
	.align	4


	//----- nvinfo : EIATTR_REGCOUNT
	.align		4
        /*0000*/ 	.byte	0x04, 0x2f
        /*0002*/ 	.short	(.L_1 - .L_0)
	.align		4
.L_0:
        /*0004*/ 	.word	index@(_Z9filter_v0PiS_PKii)
        /*0008*/ 	.word	0x0000000e


	//----- nvinfo : EIATTR_FRAME_SIZE
	.align		4
.L_1:
        /*000c*/ 	.byte	0x04, 0x11
        /*000e*/ 	.short	(.L_3 - .L_2)
	.align		4
.L_2:
        /*0010*/ 	.word	index@(_Z9filter_v0PiS_PKii)
        /*0014*/ 	.word	0x00000000


	//----- nvinfo : EIATTR_MIN_STACK_SIZE
	.align		4
.L_3:
        /*0018*/ 	.byte	0x04, 0x12
        /*001a*/ 	.short	(.L_5 - .L_4)
	.align		4
.L_4:
        /*001c*/ 	.word	index@(_Z9filter_v0PiS_PKii)
        /*0020*/ 	.word	0x00000000
.L_5:


//--------------------- .nv.compat                --------------------------
	.section	.nv.compat,"",@"SHT_CUDA_COMPAT_INFO"
	.align	4
        /*0000*/ 	.byte	0x02, 0x09, 0x00, 0x00, 0x02, 0x02, 0x01, 0x00, 0x02, 0x05, 0x05, 0x00, 0x03, 0x07, 0x01, 0x01
        /*0010*/ 	.byte	0x02, 0x03, 0x00, 0x00, 0x02, 0x06, 0x01, 0x00, 0x04, 0x0b, 0x08, 0x00, 0x09, 0x00, 0x00, 0x00
        /*0020*/ 	.byte	0x00, 0x00, 0x00, 0x00


//--------------------- .nv.info._Z9filter_v0PiS_PKii --------------------------
	.section	.nv.info._Z9filter_v0PiS_PKii,"",@"SHT_CUDA_INFO"
	.sectionflags	@""
	.align	4


	//----- nvinfo : EIATTR_CUDA_API_VERSION
	.align		4
        /*0000*/ 	.byte	0x04, 0x37
        /*0002*/ 	.short	(.L_7 - .L_6)
.L_6:
        /*0004*/ 	.word	0x00000082


	//----- nvinfo : EIATTR_KPARAM_INFO
	.align		4
.L_7:
        /*0008*/ 	.byte	0x04, 0x17
        /*000a*/ 	.short	(.L_9 - .L_8)
.L_8:
        /*000c*/ 	.word	0x00000000
        /*0010*/ 	.short	0x0003
        /*0012*/ 	.short	0x0018
        /*0014*/ 	.byte	0x00, 0xf0, 0x11, 0x00


	//----- nvinfo : EIATTR_KPARAM_INFO
	.align		4
.L_9:
        /*0018*/ 	.byte	0x04, 0x17
        /*001a*/ 	.short	(.L_11 - .L_10)
.L_10:
        /*001c*/ 	.word	0x00000000
        /*0020*/ 	.short	0x0002
        /*0022*/ 	.short	0x0010
        /*0024*/ 	.byte	0x00, 0xf5, 0x21, 0x00


	//----- nvinfo : EIATTR_KPARAM_INFO
	.align		4
.L_11:
        /*0028*/ 	.byte	0x04, 0x17
        /*002a*/ 	.short	(.L_13 - .L_12)
.L_12:
        /*002c*/ 	.word	0x00000000
        /*0030*/ 	.short	0x0001
        /*0032*/ 	.short	0x0008
        /*0034*/ 	.byte	0x00, 0xf5, 0x21, 0x00


	//----- nvinfo : EIATTR_KPARAM_INFO
	.align		4
.L_13:
        /*0038*/ 	.byte	0x04, 0x17
        /*003a*/ 	.short	(.L_15 - .L_14)
.L_14:
        /*003c*/ 	.word	0x00000000
        /*0040*/ 	.short	0x0000
        /*0042*/ 	.short	0x0000
        /*0044*/ 	.byte	0x00, 0xf5, 0x21, 0x00


	//----- nvinfo : EIATTR_SPARSE_MMA_MASK
	.align		4
.L_15:
        /*0048*/ 	.byte	0x03, 0x50
        /*004a*/ 	.short	0x0000


	//----- nvinfo : EIATTR_MAXREG_COUNT
	.align		4
        /*004c*/ 	.byte	0x03, 0x1b
        /*004e*/ 	.short	0x00ff


	//----- nvinfo : EIATTR_MERCURY_ISA_VERSION
	.align		4
        /*0050*/ 	.byte	0x03, 0x5f
        /*0052*/ 	.short	0x0101


	//----- nvinfo : EIATTR_INT_WARP_WIDE_INSTR_OFFSETS
	.align		4
        /*0054*/ 	.byte	0x04, 0x31
        /*0056*/ 	.short	(.L_17 - .L_16)


	//   ....[0]....
.L_16:
        /*0058*/ 	.word	0x000000f0


	//   ....[1]....
        /*005c*/ 	.word	0x00000190


	//----- nvinfo : EIATTR_VRC_CTA_INIT_COUNT
	.align		4
.L_17:
        /*0060*/ 	.byte	0x02, 0x4a
	.zero		1
	.zero		1


	//----- nvinfo : EIATTR_EXIT_INSTR_OFFSETS
	.align		4
        /*0064*/ 	.byte	0x04, 0x1c
        /*0066*/ 	.short	(.L_19 - .L_18)


	//   ....[0]....
.L_18:
        /*0068*/ 	.word	0x00000070


	//   ....[1]....
        /*006c*/ 	.word	0x000000d0


	//   ....[2]....
        /*0070*/ 	.word	0x000001d0


	//----- nvinfo : EIATTR_CBANK_PARAM_SIZE
	.align		4
.L_19:
        /*0074*/ 	.byte	0x03, 0x19
        /*0076*/ 	.short	0x001c


	//----- nvinfo : EIATTR_PARAM_CBANK
	.align		4
        /*0078*/ 	.byte	0x04, 0x0a
        /*007a*/ 	.short	(.L_21 - .L_20)
	.align		4
.L_20:
        /*007c*/ 	.word	index@(.nv.constant0._Z9filter_v0PiS_PKii)
        /*0080*/ 	.short	0x0380
        /*0082*/ 	.short	0x001c


	//----- nvinfo : EIATTR_SW_WAR
	.align		4
.L_21:
        /*0084*/ 	.byte	0x04, 0x36
        /*0086*/ 	.short	(.L_23 - .L_22)
.L_22:
        /*0088*/ 	.word	0x00000008
.L_23:


//--------------------- .nv.callgraph             --------------------------
	.section	.nv.callgraph,"",@"SHT_CUDA_CALLGRAPH"
	.align	4
	.sectionentsize	8
	.align		4
        /*0000*/ 	.word	0x00000000
	.align		4
        /*0004*/ 	.word	0xffffffff
	.align		4
        /*0008*/ 	.word	0x00000000
	.align		4
        /*000c*/ 	.word	0xfffffffe
	.align		4
        /*0010*/ 	.word	0x00000000
	.align		4
        /*0014*/ 	.word	0xfffffffd
	.align		4
        /*0018*/ 	.word	0x00000000
	.align		4
        /*001c*/ 	.word	0xfffffffc


//--------------------- .text._Z9filter_v0PiS_PKii --------------------------
	.section	.text._Z9filter_v0PiS_PKii,"ax",@progbits
	.align	128
        .global         _Z9filter_v0PiS_PKii
        .type           _Z9filter_v0PiS_PKii,@function
        .size           _Z9filter_v0PiS_PKii,(.L_x_1 - _Z9filter_v0PiS_PKii)
        .other          _Z9filter_v0PiS_PKii,@"STO_CUDA_ENTRY STV_DEFAULT"
_Z9filter_v0PiS_PKii:
.text._Z9filter_v0PiS_PKii:
[----:B------:R-:W-:Y:S01]  /*0000*/  LDC R1, c[0x0][0x37c] ;  /* 0x0000df00ff017b82 */ /* 0x000fe20000000800 */
[----:B------:R-:W0:Y:S01]  /*0010*/  S2R R5, SR_CTAID.X ;  /* 0x0000000000057919 */ /* 0x000e220000002500 */
[----:B------:R-:W0:Y:S01]  /*0020*/  LDCU UR4, c[0x0][0x360] ;  /* 0x00006c00ff0477ac */ /* 0x000e220008000800 */
[----:B------:R-:W0:Y:S01]  /*0030*/  S2R R0, SR_TID.X ;  /* 0x0000000000007919 */ /* 0x000e220000002100 */
[----:B------:R-:W1:Y:S01]  /*0040*/  LDCU UR5, c[0x0][0x398] ;  /* 0x00007300ff0577ac */ /* 0x000e620008000800 */
[----:B0-----:R-:W-:-:S05]  /*0050*/  IMAD R5, R5, UR4, R0 ;  /* 0x0000000405057c24 */ /* 0x001fca000f8e0200 */
[----:B-1----:R-:W-:-:S13]  /*0060*/  ISETP.GE.AND P0, PT, R5, UR5, PT ;  /* 0x0000000505007c0c */ /* 0x002fda000bf06270 */
[----:B------:R-:W-:Y:S05]  /*0070*/  @P0 EXIT ;  /* 0x000000000000094d */ /* 0x000fea0003800000 */
[----:B------:R-:W0:Y:S01]  /*0080*/  LDC.64 R2, c[0x0][0x390] ;  /* 0x0000e400ff027b82 */ /* 0x000e220000000a00 */
[----:B------:R-:W1:Y:S01]  /*0090*/  LDCU.64 UR4, c[0x0][0x358] ;  /* 0x00006b00ff0477ac */ /* 0x000e620008000a00 */
[----:B0-----:R-:W-:-:S05]  /*00a0*/  IMAD.WIDE R2, R5, 0x4, R2 ;  /* 0x0000000405027825 */ /* 0x001fca00078e0202 */
[----:B-1----:R-:W2:Y:S02]  /*00b0*/  LDG.E R7, desc[UR4][R2.64] ;  /* 0x0000000402077981 */ /* 0x002ea4000c1e1900 */
[----:B--2---:R-:W-:-:S13]  /*00c0*/  ISETP.GE.AND P0, PT, R7, 0x1, PT ;  /* 0x000000010700780c */ /* 0x004fda0003f06270 */
[----:B------:R-:W-:Y:S05]  /*00d0*/  @!P0 EXIT ;  /* 0x000000000000894d */ /* 0x000fea0003800000 */
[----:B------:R-:W0:Y:S01]  /*00e0*/  S2R R5, SR_LANEID ;  /* 0x0000000000057919 */ /* 0x000e220000000000 */
[----:B------:R-:W-:Y:S01]  /*00f0*/  VOTEU.ANY UR6, UPT, PT ;  /* 0x0000000000067886 */ /* 0x000fe200038e0100 */
[----:B------:R-:W1:Y:S01]  /*0100*/  LDC.64 R2, c[0x0][0x388] ;  /* 0x0000e200ff027b82 */ /* 0x000e620000000a00 */
[----:B------:R-:W0:Y:S08]  /*0110*/  FLO.U32 R0, UR6 ;  /* 0x0000000600007d00 */ /* 0x000e3000080e0000 */
[----:B------:R-:W1:Y:S01]  /*0120*/  POPC R11, UR6 ;  /* 0x00000006000b7d09 */ /* 0x000e620008000000 */
[----:B0-----:R-:W-:Y:S01]  /*0130*/  ISETP.EQ.U32.AND P0, PT, R0, R5, PT ;  /* 0x000000050000720c */ /* 0x001fe20003f02070 */
[----:B------:R-:W0:Y:S01]  /*0140*/  S2R R6, SR_LTMASK ;  /* 0x0000000000067919 */ /* 0x000e220000003900 */
[----:B------:R-:W2:Y:S11]  /*0150*/  LDC.64 R4, c[0x0][0x380] ;  /* 0x0000e000ff047b82 */ /* 0x000eb60000000a00 */
[----:B-1----:R-:W3:Y:S01]  /*0160*/  @P0 ATOMG.E.ADD.STRONG.GPU PT, R3, desc[UR4][R2.64], R11 ;  /* 0x8000000b020309a8 */ /* 0x002ee200081ef104 */
[----:B0-----:R-:W-:-:S06]  /*0170*/  LOP3.LUT R6, R6, UR6, RZ, 0xc0, !PT ;  /* 0x0000000606067c12 */ /* 0x001fcc000f8ec0ff */
[----:B------:R-:W0:Y:S01]  /*0180*/  POPC R6, R6 ;  /* 0x0000000600067309 */ /* 0x000e220000000000 */
[----:B---3--:R-:W0:Y:S02]  /*0190*/  SHFL.IDX PT, R9, R3, R0, 0x1f ;  /* 0x00001f0003097589 */ /* 0x008e2400000e0000 */
[----:B0-----:R-:W-:-:S05]  /*01a0*/  IADD3 R9, PT, PT, R9, R6, RZ ;  /* 0x0000000609097210 */ /* 0x001fca0007ffe0ff */
[----:B--2---:R-:W-:-:S05]  /*01b0*/  IMAD.WIDE R4, R9, 0x4, R4 ;  /* 0x0000000409047825 */ /* 0x004fca00078e0204 */
[----:B------:R-:W-:Y:S01]  /*01c0*/  STG.E desc[UR4][R4.64], R7 ;  /* 0x0000000704007986 */ /* 0x000fe2000c101904 */
[----:B------:R-:W-:Y:S05]  /*01d0*/  EXIT ;  /* 0x000000000000794d */ /* 0x000fea0003800000 */
.L_x_0:
[----:B------:R-:W-:-:S00]  /*01e0*/  BRA `(.L_x_0) ;  /* 0xfffffffc00fc7947 */ /* 0x000fc0000383ffff */
[----:B------:R-:W-:-:S00]  /*01f0*/  NOP ;  /* 0x0000000000007918 */ /* 0x000fc00000000000 */
        /* <DEDUP_REMOVED lines=8> */
.L_x_1:


//--------------------- .nv.shared.reserved.0     --------------------------
	.section	.nv.shared.reserved.0,"aw",@nobits
	.weak		__nv_reservedSMEM_offset_0_alias
	.size		__nv_reservedSMEM_offset_0_alias, 0, 64
	.other		__nv_reservedSMEM_offset_0_alias,@"STO_CUDA_RESERVED_SHARED STV_DEFAULT"
__nv_reservedSMEM_offset_0_alias:
	.zero		0
	.zero		64


//--------------------- .nv.constant0._Z9filter_v0PiS_PKii --------------------------
	.section	.nv.constant0._Z9filter_v0PiS_PKii,"a",@progbits
	.sectionflags	@""
	.align	4
.nv.constant0._Z9filter_v0PiS_PKii:
	.zero		924


//--------------------- SYMBOLS --------------------------

	.type		.nv.reservedSmem.offset0,@object
	.size		.nv.reservedSmem.offset0,0x4
